	.headerflags	@"EF_CUDA_TEXMODE_UNIFIED EF_CUDA_64BIT_ADDRESS EF_CUDA_ACCELERATORS EF_CUDA_SM90 EF_CUDA_VIRTUAL_SM(EF_CUDA_SM90)"
	.elftype	@"ET_EXEC"


//--------------------- .nv.info                  --------------------------
	.section	.nv.info,"",@"SHT_CUDA_INFO"
	.align	4


	//----- nvinfo : EIATTR_REGCOUNT
	.align		4
        /*0000*/ 	.byte	0x04, 0x2f
        /*0002*/ 	.short	(.L_3 - .L_2)
	.align		4
.L_2:
        /*0004*/ 	.word	index@(triton_poi_fused__native_batch_norm_legit_no_training_38)
        /*0008*/ 	.word	0x00000016


	//----- nvinfo : EIATTR_MIN_STACK_SIZE
	.align		4
.L_3:
        /*000c*/ 	.byte	0x04, 0x12
        /*000e*/ 	.short	(.L_5 - .L_4)
	.align		4
.L_4:
        /*0010*/ 	.word	index@(triton_poi_fused__native_batch_norm_legit_no_training_38)
        /*0014*/ 	.word	0x00000000


	//----- nvinfo : EIATTR_FRAME_SIZE
	.align		4
.L_5:
        /*0018*/ 	.byte	0x04, 0x11
        /*001a*/ 	.short	(.L_7 - .L_6)
	.align		4
.L_6:
        /*001c*/ 	.word	index@(triton_poi_fused__native_batch_norm_legit_no_training_38)
        /*0020*/ 	.word	0x00000000


	//----- nvinfo : EIATTR_MIN_STACK_SIZE
	.align		4
.L_7:
        /*0024*/ 	.byte	0x04, 0x12
        /*0026*/ 	.short	(.L_9 - .L_8)
	.align		4
.L_8:
        /*0028*/ 	.word	index@(triton_poi_fused__native_batch_norm_legit_no_training_38)
        /*002c*/ 	.word	0x00000000
.L_9:


//--------------------- .nv.info.triton_poi_fused__native_batch_norm_legit_no_training_38 --------------------------
	.section	.nv.info.triton_poi_fused__native_batch_norm_legit_no_training_38,"",@"SHT_CUDA_INFO"
	.sectionflags	@""
	.align	4


	//----- nvinfo : EIATTR_CUDA_API_VERSION
	.align		4
        /*0000*/ 	.byte	0x04, 0x37
        /*0002*/ 	.short	(.L_11 - .L_10)
.L_10:
        /*0004*/ 	.word	0x0000007c


	//----- nvinfo : EIATTR_KPARAM_INFO
	.align		4
.L_11:
        /*0008*/ 	.byte	0x04, 0x17
        /*000a*/ 	.short	(.L_13 - .L_12)
.L_12:
        /*000c*/ 	.word	0x00000000
        /*0010*/ 	.short	0x0006
        /*0012*/ 	.short	0x0030
        /*0014*/ 	.byte	0x00, 0xf0, 0x11, 0x00


	//----- nvinfo : EIATTR_KPARAM_INFO
	.align		4
.L_13:
        /*0018*/ 	.byte	0x04, 0x17
        /*001a*/ 	.short	(.L_15 - .L_14)
.L_14:
        /*001c*/ 	.word	0x00000000
        /*0020*/ 	.short	0x0005
        /*0022*/ 	.short	0x0028
        /*0024*/ 	.byte	0x00, 0xf4, 0x21, 0x00


	//----- nvinfo : EIATTR_KPARAM_INFO
	.align		4
.L_15:
        /*0028*/ 	.byte	0x04, 0x17
        /*002a*/ 	.short	(.L_17 - .L_16)
.L_16:
        /*002c*/ 	.word	0x00000000
        /*0030*/ 	.short	0x0004
        /*0032*/ 	.short	0x0020
        /*0034*/ 	.byte	0x00, 0xf4, 0x21, 0x00


	//----- nvinfo : EIATTR_KPARAM_INFO
	.align		4
.L_17:
        /*0038*/ 	.byte	0x04, 0x17
        /*003a*/ 	.short	(.L_19 - .L_18)
.L_18:
        /*003c*/ 	.word	0x00000000
        /*0040*/ 	.short	0x0003
        /*0042*/ 	.short	0x0018
        /*0044*/ 	.byte	0x00, 0xf4, 0x21, 0x00


	//----- nvinfo : EIATTR_KPARAM_INFO
	.align		4
.L_19:
        /*0048*/ 	.byte	0x04, 0x17
        /*004a*/ 	.short	(.L_21 - .L_20)
.L_20:
        /*004c*/ 	.word	0x00000000
        /*0050*/ 	.short	0x0002
        /*0052*/ 	.short	0x0010
        /*0054*/ 	.byte	0x00, 0xf4, 0x21, 0x00


	//----- nvinfo : EIATTR_KPARAM_INFO
	.align		4
.L_21:
        /*0058*/ 	.byte	0x04, 0x17
        /*005a*/ 	.short	(.L_23 - .L_22)
.L_22:
        /*005c*/ 	.word	0x00000000
        /*0060*/ 	.short	0x0001
        /*0062*/ 	.short	0x0008
        /*0064*/ 	.byte	0x00, 0xf4, 0x21, 0x00


	//----- nvinfo : EIATTR_KPARAM_INFO
	.align		4
.L_23:
        /*0068*/ 	.byte	0x04, 0x17
        /*006a*/ 	.short	(.L_25 - .L_24)
.L_24:
        /*006c*/ 	.word	0x00000000
        /*0070*/ 	.short	0x0000
        /*0072*/ 	.short	0x0000
        /*0074*/ 	.byte	0x00, 0xf4, 0x21, 0x00


	//----- nvinfo : EIATTR_SPARSE_MMA_MASK
	.align		4
.L_25:
        /*0078*/ 	.byte	0x03, 0x50
        /*007a*/ 	.short	0x0000


	//----- nvinfo : EIATTR_MAXREG_COUNT
	.align		4
        /*007c*/ 	.byte	0x03, 0x1b
        /*007e*/ 	.short	0x00ff


	//----- nvinfo : EIATTR_EXIT_INSTR_OFFSETS
	.align		4
        /*0080*/ 	.byte	0x04, 0x1c
        /*0082*/ 	.short	(.L_27 - .L_26)


	//   ....[0]....
.L_26:
        /*0084*/ 	.word	0x000003d0


	//   ....[1]....
        /*0088*/ 	.word	0x000003f0


	//----- nvinfo : EIATTR_REQNTID
	.align		4
.L_27:
        /*008c*/ 	.byte	0x04, 0x10
        /*008e*/ 	.short	(.L_29 - .L_28)
.L_28:
        /*0090*/ 	.word	0x00000080
        /*0094*/ 	.word	0x00000001
        /*0098*/ 	.word	0x00000001


	//----- nvinfo : EIATTR_CBANK_PARAM_SIZE
	.align		4
.L_29:
        /*009c*/ 	.byte	0x03, 0x19
        /*009e*/ 	.short	0x0034


	//----- nvinfo : EIATTR_PARAM_CBANK
	.align		4
        /*00a0*/ 	.byte	0x04, 0x0a
        /*00a2*/ 	.short	(.L_31 - .L_30)
	.align		4
.L_30:
        /*00a4*/ 	.word	index@(.nv.constant0.triton_poi_fused__native_batch_norm_legit_no_training_38)
        /*00a8*/ 	.short	0x0210
        /*00aa*/ 	.short	0x0034


	//----- nvinfo : EIATTR_SW_WAR
	.align		4
.L_31:
        /*00ac*/ 	.byte	0x04, 0x36
        /*00ae*/ 	.short	(.L_33 - .L_32)
.L_32:
        /*00b0*/ 	.word	0x00000008
.L_33:


//--------------------- .nv.callgraph             --------------------------
	.section	.nv.callgraph,"",@"SHT_CUDA_CALLGRAPH"
	.align	4
	.sectionentsize	8
	.align		4
        /*0000*/ 	.word	0x00000000
	.align		4
        /*0004*/ 	.word	0xffffffff
	.align		4
        /*0008*/ 	.word	0x00000000
	.align		4
        /*000c*/ 	.word	0xfffffffe
	.align		4
        /*0010*/ 	.word	0x00000000
	.align		4
        /*0014*/ 	.word	0xfffffffd
	.align		4
        /*0018*/ 	.word	0x00000000
	.align		4
        /*001c*/ 	.word	0xfffffffc


//--------------------- .nv.constant4             --------------------------
	.section	.nv.constant4,"a",@progbits
	.align	8
	.align		8
.nv.constant4:
        /*0000*/ 	.dword	_$_str
	.align		8
        /*0008*/ 	.dword	_$_str_$_2


//--------------------- .text.triton_poi_fused__native_batch_norm_legit_no_training_38 --------------------------
	.section	.text.triton_poi_fused__native_batch_norm_legit_no_training_38,"ax",@progbits
	.align	128
        .global         triton_poi_fused__native_batch_norm_legit_no_training_38
        .type           triton_poi_fused__native_batch_norm_legit_no_training_38,@function
        .size           triton_poi_fused__native_batch_norm_legit_no_training_38,(.L_x_1 - triton_poi_fused__native_batch_norm_legit_no_training_38)
        .other          triton_poi_fused__native_batch_norm_legit_no_training_38,@"STO_CUDA_ENTRY STV_DEFAULT"
triton_poi_fused__native_batch_norm_legit_no_training_38:
.text.triton_poi_fused__native_batch_norm_legit_no_training_38:
[----:B------:R-:W0:Y:S01]  /*0000*/  LDC R1, c[0x0][0x28] ;  /* 0x00000a00ff017b82 */ /* 0x000e220000000800 */
[----:B------:R-:W1:Y:S07]  /*0010*/  S2R R0, SR_TID.X ;  /* 0x0000000000007919 */ /* 0x000e6e0000002100 */
[----:B------:R-:W2:Y:S01]  /*0020*/  LDC.64 R8, c[0x0][0x220] ;  /* 0x00008800ff087b82 */ /* 0x000ea20000000a00 */
[----:B------:R-:W-:Y:S01]  /*0030*/  ULDC.64 UR4, c[0x0][0x208] ;  /* 0x0000820000047ab9 */ /* 0x000fe20000000a00 */
[----:B------:R-:W3:Y:S06]  /*0040*/  S2R R3, SR_CTAID.X ;  /* 0x0000000000037919 */ /* 0x000eec0000002500 */
[----:B------:R-:W4:Y:S08]  /*0050*/  LDC.64 R12, c[0x0][0x210] ;  /* 0x00008400ff0c7b82 */ /* 0x000f300000000a00 */
[----:B------:R-:W5:Y:S08]  /*0060*/  LDC.64 R14, c[0x0][0x218] ;  /* 0x00008600ff0e7b82 */ /* 0x000f700000000a00 */
[----:B------:R-:W5:Y:S01]  /*0070*/  LDC.64 R16, c[0x0][0x228] ;  /* 0x00008a00ff107b82 */ /* 0x000f620000000a00 */
[----:B-1----:R-:W-:-:S07]  /*0080*/  SHF.L.U32 R0, R0, 0x1, RZ ;  /* 0x0000000100007819 */ /* 0x002fce00000006ff */
[----:B------:R-:W1:Y:S01]  /*0090*/  LDC.64 R18, c[0x0][0x230] ;  /* 0x00008c00ff127b82 */ /* 0x000e620000000a00 */
[----:B------:R-:W-:-:S04]  /*00a0*/  LOP3.LUT R0, R0, 0xfe, RZ, 0xc0, !PT ;  /* 0x000000fe00007812 */ /* 0x000fc800078ec0ff */
[----:B---3--:R-:W-:-:S04]  /*00b0*/  LEA R0, R3, R0, 0x8 ;  /* 0x0000000003007211 */ /* 0x008fc800078e40ff */
[C---:B------:R-:W-:Y:S01]  /*00c0*/  ISETP.GE.AND P4, PT, R0.reuse, 0x2400, PT ;  /* 0x000024000000780c */ /* 0x040fe20003f86270 */
[----:B------:R-:W-:-:S05]  /*00d0*/  IMAD.HI R2, R0, 0x38e38e39, RZ ;  /* 0x38e38e3900027827 */ /* 0x000fca00078e02ff */
[----:B------:R-:W-:-:S04]  /*00e0*/  SHF.R.U32.HI R3, RZ, 0x1f, R2 ;  /* 0x0000001fff037819 */ /* 0x000fc80000011602 */
[----:B------:R-:W-:-:S05]  /*00f0*/  LEA.HI.SX32 R3, R2, R3, 0x1b ;  /* 0x0000000302037211 */ /* 0x000fca00078fdaff */
[----:B------:R-:W-:Y:S01]  /*0100*/  IMAD R11, R3, -0x90, R0 ;  /* 0xffffff70030b7824 */ /* 0x000fe200078e0200 */
[----:B------:R-:W-:-:S03]  /*0110*/  CS2R R2, SRZ ;  /* 0x0000000000027805 */ /* 0x000fc6000001ff00 */
[----:B--2---:R-:W-:-:S05]  /*0120*/  IMAD.WIDE R8, R11, 0x4, R8 ;  /* 0x000000040b087825 */ /* 0x004fca00078e0208 */
[----:B------:R2:W3:Y:S01]  /*0130*/  @!P4 LDG.E.EL.64 R2, desc[UR4][R8.64] ;  /* 0x000000040802c981 */ /* 0x0004e2000c2e1b00 */
[----:B------:R-:W-:Y:S02]  /*0140*/  CS2R R4, SRZ ;  /* 0x0000000000047805 */ /* 0x000fe4000001ff00 */
[----:B------:R-:W-:Y:S01]  /*0150*/  CS2R R6, SRZ ;  /* 0x0000000000067805 */ /* 0x000fe2000001ff00 */
[----:B----4-:R-:W-:-:S04]  /*0160*/  IMAD.WIDE R12, R0, 0x4, R12 ;  /* 0x00000004000c7825 */ /* 0x010fc800078e020c */
[C---:B-----5:R-:W-:Y:S01]  /*0170*/  IMAD.WIDE R14, R11.reuse, 0x4, R14 ;  /* 0x000000040b0e7825 */ /* 0x060fe200078e020e */
[----:B------:R-:W4:Y:S04]  /*0180*/  @!P4 LDG.E.64 R4, desc[UR4][R12.64] ;  /* 0x000000040c04c981 */ /* 0x000f28000c1e1b00 */
[----:B------:R5:W4:Y:S01]  /*0190*/  @!P4 LDG.E.EL.64 R6, desc[UR4][R14.64] ;  /* 0x000000040e06c981 */ /* 0x000b22000c2e1b00 */
[----:B0-----:R-:W-:Y:S01]  /*01a0*/  IMAD.WIDE R16, R11, 0x4, R16 ;  /* 0x000000040b107825 */ /* 0x001fe200078e0210 */
[----:B--2---:R-:W-:-:S03]  /*01b0*/  CS2R R8, SRZ ;  /* 0x0000000000087805 */ /* 0x004fc6000001ff00 */
[----:B-1----:R-:W-:Y:S01]  /*01c0*/  IMAD.WIDE R18, R11, 0x4, R18 ;  /* 0x000000040b127825 */ /* 0x002fe200078e0212 */
[----:B------:R-:W-:-:S04]  /*01d0*/  CS2R R10, SRZ ;  /* 0x00000000000a7805 */ /* 0x000fc8000001ff00 */
[----:B------:R-:W2:Y:S04]  /*01e0*/  @!P4 LDG.E.EL.64 R8, desc[UR4][R18.64] ;  /* 0x000000041208c981 */ /* 0x000ea8000c2e1b00 */
[----:B------:R-:W2:Y:S01]  /*01f0*/  @!P4 LDG.E.EL.64 R10, desc[UR4][R16.64] ;  /* 0x00000004100ac981 */ /* 0x000ea2000c2e1b00 */
[----:B-----5:R-:W-:Y:S01]  /*0200*/  HFMA2.MMA R15, -RZ, RZ, 1.625, 0 ;  /* 0x3e800000ff0f7435 */ /* 0x020fe200000001ff */
[----:B---3--:R-:W-:Y:S01]  /*0210*/  FADD R2, R2, 0.0010000000474974513054 ;  /* 0x3a83126f02027421 */ /* 0x008fe20000000000 */
[----:B------:R-:W-:-:S03]  /*0220*/  FADD R12, R3, 0.0010000000474974513054 ;  /* 0x3a83126f030c7421 */ /* 0x000fc60000000000 */
[----:B------:R0:W1:Y:S08]  /*0230*/  MUFU.SQRT R13, R2 ;  /* 0x00000002000d7308 */ /* 0x0000700000002000 */
[----:B------:R-:W3:Y:S01]  /*0240*/  MUFU.SQRT R14, R12 ;  /* 0x0000000c000e7308 */ /* 0x000ee20000002000 */
[----:B0-----:R-:W0:Y:S01]  /*0250*/  LDC.64 R2, c[0x0][0x238] ;  /* 0x00008e00ff027b82 */ /* 0x001e220000000a00 */
[----:B-1----:R-:W-:-:S02]  /*0260*/  FSETP.GT.AND P0, PT, R13, 8.50705917302346158658e+37, PT ;  /* 0x7e8000000d00780b */ /* 0x002fc40003f04000 */
[----:B------:R-:W-:Y:S02]  /*0270*/  FSETP.GEU.AND P2, PT, R13, 1.175494350822287508e-38, PT ;  /* 0x008000000d00780b */ /* 0x000fe40003f4e000 */
[C---:B---3--:R-:W-:Y:S02]  /*0280*/  FSETP.GT.AND P1, PT, R14.reuse, 8.50705917302346158658e+37, PT ;  /* 0x7e8000000e00780b */ /* 0x048fe40003f24000 */
[----:B------:R-:W-:-:S07]  /*0290*/  FSETP.GEU.AND P3, PT, R14, 1.175494350822287508e-38, PT ;  /* 0x008000000e00780b */ /* 0x000fce0003f6e000 */
[----:B------:R-:W-:-:S04]  /*02a0*/  @P0 FMUL R13, R13, 0.25 ;  /* 0x3e8000000d0d0820 */ /* 0x000fc80000400000 */
[----:B------:R-:W-:Y:S01]  /*02b0*/  @!P2 FMUL R13, R13, 16777216 ;  /* 0x4b8000000d0da820 */ /* 0x000fe20000400000 */
[----:B------:R-:W-:-:S04]  /*02c0*/  @P1 FMUL R14, R14, 0.25 ;  /* 0x3e8000000e0e1820 */ /* 0x000fc80000400000 */
[----:B------:R-:W-:Y:S01]  /*02d0*/  @!P3 FMUL R14, R14, 16777216 ;  /* 0x4b8000000e0eb820 */ /* 0x000fe20000400000 */
[----:B------:R-:W1:Y:S01]  /*02e0*/  MUFU.RCP R13, R13 ;  /* 0x0000000d000d7308 */ /* 0x000e620000001000 */
[----:B------:R-:W-:-:S07]  /*02f0*/  FSEL R12, R15, 1, P0 ;  /* 0x3f8000000f0c7808 */ /* 0x000fce0000000000 */
[----:B------:R-:W3:Y:S01]  /*0300*/  MUFU.RCP R14, R14 ;  /* 0x0000000e000e7308 */ /* 0x000ee20000001000 */
[----:B------:R-:W-:Y:S01]  /*0310*/  FSEL R15, R15, 1, P1 ;  /* 0x3f8000000f0f7808 */ /* 0x000fe20000800000 */
[----:B------:R-:W-:Y:S01]  /*0320*/  @!P2 FMUL R12, R12, 16777216 ;  /* 0x4b8000000c0ca820 */ /* 0x000fe20000400000 */
[----:B----4-:R-:W-:-:S03]  /*0330*/  FADD R4, -R6, R4 ;  /* 0x0000000406047221 */ /* 0x010fc60000000100 */
[----:B------:R-:W-:Y:S01]  /*0340*/  @!P3 FMUL R15, R15, 16777216 ;  /* 0x4b8000000f0fb820 */ /* 0x000fe20000400000 */
[----:B------:R-:W-:Y:S01]  /*0350*/  FADD R5, -R7, R5 ;  /* 0x0000000507057221 */ /* 0x000fe20000000100 */
[----:B-1----:R-:W-:Y:S02]  /*0360*/  FMUL R13, R13, R12 ;  /* 0x0000000c0d0d7220 */ /* 0x002fe40000400000 */
[----:B---3--:R-:W-:Y:S02]  /*0370*/  FMUL R6, R14, R15 ;  /* 0x0000000f0e067220 */ /* 0x008fe40000400000 */
[----:B------:R-:W-:Y:S02]  /*0380*/  FMUL R13, R4, R13 ;  /* 0x0000000d040d7220 */ /* 0x000fe40000400000 */
[----:B------:R-:W-:Y:S01]  /*0390*/  FMUL R6, R5, R6 ;  /* 0x0000000605067220 */ /* 0x000fe20000400000 */
[----:B0-----:R-:W-:-:S04]  /*03a0*/  IMAD.WIDE R2, R0, 0x4, R2 ;  /* 0x0000000400027825 */ /* 0x001fc800078e0202 */
[----:B--2---:R-:W-:Y:S01]  /*03b0*/  FFMA R8, R13, R10, R8 ;  /* 0x0000000a0d087223 */ /* 0x004fe20000000008 */
[----:B------:R-:W-:Y:S01]  /*03c0*/  FFMA R9, R6, R11, R9 ;  /* 0x0000000b06097223 */ /* 0x000fe20000000009 */
[----:B------:R-:W-:Y:S06]  /*03d0*/  @P4 EXIT ;  /* 0x000000000000494d */ /* 0x000fec0003800000 */
[----:B------:R-:W-:Y:S01]  /*03e0*/  STG.E.64 desc[UR4][R2.64], R8 ;  /* 0x0000000802007986 */ /* 0x000fe2000c101b04 */
[----:B------:R-:W-:Y:S05]  /*03f0*/  EXIT ;  /* 0x000000000000794d */ /* 0x000fea0003800000 */
.L_x_0:
[----:B------:R-:W-:-:S00]  /*0400*/  BRA `(.L_x_0) ;  /* 0xfffffffc00fc7947 */ /* 0x000fc0000383ffff */
[----:B------:R-:W-:-:S00]  /*0410*/  NOP ;  /* 0x0000000000007918 */ /* 0x000fc00000000000 */
        /* <DEDUP_REMOVED lines=14> */
.L_x_1:


//--------------------- .nv.global.init           --------------------------
	.section	.nv.global.init,"aw",@progbits
.nv.global.init:
	.type		_$_str,@object
	.size		_$_str,(_$_str_$_2 - _$_str)
_$_str:
        /*0000*/ 	.byte	0x5f, 0x5f, 0x43, 0x55, 0x44, 0x41, 0x5f, 0x46, 0x54, 0x5a, 0x00
	.type		_$_str_$_2,@object
	.size		_$_str_$_2,(.L_1 - _$_str_$_2)
_$_str_$_2:
        /*000b*/ 	.byte	0x5f, 0x5f, 0x43, 0x55, 0x44, 0x41, 0x5f, 0x50, 0x52, 0x45, 0x43, 0x5f, 0x53, 0x51, 0x52, 0x54
        /*001b*/ 	.byte	0x00
.L_1:


//--------------------- .nv.constant0.triton_poi_fused__native_batch_norm_legit_no_training_38 --------------------------
	.section	.nv.constant0.triton_poi_fused__native_batch_norm_legit_no_training_38,"a",@progbits
	.sectionflags	@""
	.align	4
.nv.constant0.triton_poi_fused__native_batch_norm_legit_no_training_38:
	.zero		580
